	.headerflags	@"EF_CUDA_TEXMODE_UNIFIED EF_CUDA_64BIT_ADDRESS EF_CUDA_ACCELERATORS EF_CUDA_SM90 EF_CUDA_VIRTUAL_SM(EF_CUDA_SM90)"
	.elftype	@"ET_EXEC"


//--------------------- .nv.info                  --------------------------
	.section	.nv.info,"",@"SHT_CUDA_INFO"
	.align	4


	//----- nvinfo : EIATTR_REGCOUNT
	.align		4
        /*0000*/ 	.byte	0x04, 0x2f
        /*0002*/ 	.short	(.L_1 - .L_0)
	.align		4
.L_0:
        /*0004*/ 	.word	index@(triton_poi_fused_convolution_85)
        /*0008*/ 	.word	0x0000000c


	//----- nvinfo : EIATTR_MIN_STACK_SIZE
	.align		4
.L_1:
        /*000c*/ 	.byte	0x04, 0x12
        /*000e*/ 	.short	(.L_3 - .L_2)
	.align		4
.L_2:
        /*0010*/ 	.word	index@(triton_poi_fused_convolution_85)
        /*0014*/ 	.word	0x00000000


	//----- nvinfo : EIATTR_FRAME_SIZE
	.align		4
.L_3:
        /*0018*/ 	.byte	0x04, 0x11
        /*001a*/ 	.short	(.L_5 - .L_4)
	.align		4
.L_4:
        /*001c*/ 	.word	index@(triton_poi_fused_convolution_85)
        /*0020*/ 	.word	0x00000000


	//----- nvinfo : EIATTR_MIN_STACK_SIZE
	.align		4
.L_5:
        /*0024*/ 	.byte	0x04, 0x12
        /*0026*/ 	.short	(.L_7 - .L_6)
	.align		4
.L_6:
        /*0028*/ 	.word	index@(triton_poi_fused_convolution_85)
        /*002c*/ 	.word	0x00000000
.L_7:


//--------------------- .nv.info.triton_poi_fused_convolution_85 --------------------------
	.section	.nv.info.triton_poi_fused_convolution_85,"",@"SHT_CUDA_INFO"
	.sectionflags	@""
	.align	4


	//----- nvinfo : EIATTR_CUDA_API_VERSION
	.align		4
        /*0000*/ 	.byte	0x04, 0x37
        /*0002*/ 	.short	(.L_9 - .L_8)
.L_8:
        /*0004*/ 	.word	0x0000007c


	//----- nvinfo : EIATTR_KPARAM_INFO
	.align		4
.L_9:
        /*0008*/ 	.byte	0x04, 0x17
        /*000a*/ 	.short	(.L_11 - .L_10)
.L_10:
        /*000c*/ 	.word	0x00000000
        /*0010*/ 	.short	0x0002
        /*0012*/ 	.short	0x0010
        /*0014*/ 	.byte	0x00, 0xf0, 0x11, 0x00


	//----- nvinfo : EIATTR_KPARAM_INFO
	.align		4
.L_11:
        /*0018*/ 	.byte	0x04, 0x17
        /*001a*/ 	.short	(.L_13 - .L_12)
.L_12:
        /*001c*/ 	.word	0x00000000
        /*0020*/ 	.short	0x0001
        /*0022*/ 	.short	0x0008
        /*0024*/ 	.byte	0x00, 0xf4, 0x21, 0x00


	//----- nvinfo : EIATTR_KPARAM_INFO
	.align		4
.L_13:
        /*0028*/ 	.byte	0x04, 0x17
        /*002a*/ 	.short	(.L_15 - .L_14)
.L_14:
        /*002c*/ 	.word	0x00000000
        /*0030*/ 	.short	0x0000
        /*0032*/ 	.short	0x0000
        /*0034*/ 	.byte	0x00, 0xf4, 0x21, 0x00


	//----- nvinfo : EIATTR_SPARSE_MMA_MASK
	.align		4
.L_15:
        /*0038*/ 	.byte	0x03, 0x50
        /*003a*/ 	.short	0x0000


	//----- nvinfo : EIATTR_MAXREG_COUNT
	.align		4
        /*003c*/ 	.byte	0x03, 0x1b
        /*003e*/ 	.short	0x00ff


	//----- nvinfo : EIATTR_EXIT_INSTR_OFFSETS
	.align		4
        /*0040*/ 	.byte	0x04, 0x1c
        /*0042*/ 	.short	(.L_17 - .L_16)


	//   ....[0]....
.L_16:
        /*0044*/ 	.word	0x00000150


	//   ....[1]....
        /*0048*/ 	.word	0x00000170


	//----- nvinfo : EIATTR_REQNTID
	.align		4
.L_17:
        /*004c*/ 	.byte	0x04, 0x10
        /*004e*/ 	.short	(.L_19 - .L_18)
.L_18:
        /*0050*/ 	.word	0x00000080
        /*0054*/ 	.word	0x00000001
        /*0058*/ 	.word	0x00000001


	//----- nvinfo : EIATTR_CBANK_PARAM_SIZE
	.align		4
.L_19:
        /*005c*/ 	.byte	0x03, 0x19
        /*005e*/ 	.short	0x0014


	//----- nvinfo : EIATTR_PARAM_CBANK
	.align		4
        /*0060*/ 	.byte	0x04, 0x0a
        /*0062*/ 	.short	(.L_21 - .L_20)
	.align		4
.L_20:
        /*0064*/ 	.word	index@(.nv.constant0.triton_poi_fused_convolution_85)
        /*0068*/ 	.short	0x0210
        /*006a*/ 	.short	0x0014


	//----- nvinfo : EIATTR_SW_WAR
	.align		4
.L_21:
        /*006c*/ 	.byte	0x04, 0x36
        /*006e*/ 	.short	(.L_23 - .L_22)
.L_22:
        /*0070*/ 	.word	0x00000008
.L_23:


//--------------------- .nv.callgraph             --------------------------
	.section	.nv.callgraph,"",@"SHT_CUDA_CALLGRAPH"
	.align	4
	.sectionentsize	8
	.align		4
        /*0000*/ 	.word	0x00000000
	.align		4
        /*0004*/ 	.word	0xffffffff
	.align		4
        /*0008*/ 	.word	0x00000000
	.align		4
        /*000c*/ 	.word	0xfffffffe
	.align		4
        /*0010*/ 	.word	0x00000000
	.align		4
        /*0014*/ 	.word	0xfffffffd
	.align		4
        /*0018*/ 	.word	0x00000000
	.align		4
        /*001c*/ 	.word	0xfffffffc


//--------------------- .text.triton_poi_fused_convolution_85 --------------------------
	.section	.text.triton_poi_fused_convolution_85,"ax",@progbits
	.align	128
        .global         triton_poi_fused_convolution_85
        .type           triton_poi_fused_convolution_85,@function
        .size           triton_poi_fused_convolution_85,(.L_x_1 - triton_poi_fused_convolution_85)
        .other          triton_poi_fused_convolution_85,@"STO_CUDA_ENTRY STV_DEFAULT"
triton_poi_fused_convolution_85:
.text.triton_poi_fused_convolution_85:
[----:B------:R-:W0:Y:S02]  /*0000*/  LDC R1, c[0x0][0x28] ;  /* 0x00000a00ff017b82 */ /* 0x000e240000000800 */
[----:B------:R-:W1:Y:S01]  /*0010*/  S2R R0, SR_TID.X ;  /* 0x0000000000007919 */ /* 0x000e620000002100 */
[----:B------:R-:W2:Y:S01]  /*0020*/  LDC.64 R2, c[0x0][0x210] ;  /* 0x00008400ff027b82 */ /* 0x000ea20000000a00 */
[----:B------:R-:W-:Y:S01]  /*0030*/  ULDC.64 UR4, c[0x0][0x208] ;  /* 0x0000820000047ab9 */ /* 0x000fe20000000a00 */
[----:B------:R-:W3:Y:S06]  /*0040*/  S2R R7, SR_CTAID.X ;  /* 0x0000000000077919 */ /* 0x000eec0000002500 */
[----:B------:R-:W4:Y:S01]  /*0050*/  LDC.64 R4, c[0x0][0x218] ;  /* 0x00008600ff047b82 */ /* 0x000f220000000a00 */
[----:B-1----:R-:W-:-:S02]  /*0060*/  LOP3.LUT R0, R0, 0x7f, RZ, 0xc0, !PT ;  /* 0x0000007f00007812 */ /* 0x002fc400078ec0ff */
[----:B---3--:R-:W-:-:S03]  /*0070*/  SHF.R.S32.HI R6, RZ, 0x18, R7 ;  /* 0x00000018ff067819 */ /* 0x008fc60000011407 */
[----:B------:R-:W-:Y:S01]  /*0080*/  IMAD R7, R7, 0x80, R0 ;  /* 0x0000008007077824 */ /* 0x000fe200078e0200 */
[----:B------:R-:W-:-:S03]  /*0090*/  SGXT R0, R6, 0x1 ;  /* 0x000000010600781a */ /* 0x000fc60000000200 */
[C---:B--2---:R-:W-:Y:S01]  /*00a0*/  IMAD.WIDE R2, R7.reuse, 0x4, R2 ;  /* 0x0000000407027825 */ /* 0x044fe200078e0202 */
[----:B------:R-:W-:Y:S02]  /*00b0*/  ISETP.GE.AND P0, PT, R7, 0x400, PT ;  /* 0x000004000700780c */ /* 0x000fe40003f06270 */
[----:B------:R-:W-:-:S04]  /*00c0*/  LEA.HI R0, R0, R7, RZ, 0x8 ;  /* 0x0000000700007211 */ /* 0x000fc800078f40ff */
[----:B------:R-:W-:-:S05]  /*00d0*/  LOP3.LUT R0, R0, 0xffffff00, RZ, 0xc0, !PT ;  /* 0xffffff0000007812 */ /* 0x000fca00078ec0ff */
[----:B------:R-:W-:Y:S01]  /*00e0*/  IMAD.IADD R9, R7, 0x1, -R0 ;  /* 0x0000000107097824 */ /* 0x000fe200078e0a00 */
[----:B------:R-:W-:Y:S01]  /*00f0*/  HFMA2.MMA R0, -RZ, RZ, 0, 0 ;  /* 0x00000000ff007435 */ /* 0x000fe200000001ff */
[----:B------:R-:W-:Y:S02]  /*0100*/  IMAD.MOV.U32 R7, RZ, RZ, RZ ;  /* 0x000000ffff077224 */ /* 0x000fe400078e00ff */
[----:B----4-:R-:W-:-:S05]  /*0110*/  IMAD.WIDE R4, R9, 0x4, R4 ;  /* 0x0000000409047825 */ /* 0x010fca00078e0204 */
[----:B------:R-:W2:Y:S04]  /*0120*/  @!P0 LDG.E.EL R7, desc[UR4][R4.64] ;  /* 0x0000000404078981 */ /* 0x000ea8000c2e1900 */
[----:B------:R-:W2:Y:S02]  /*0130*/  @!P0 LDG.E R0, desc[UR4][R2.64] ;  /* 0x0000000402008981 */ /* 0x000ea4000c1e1900 */
[----:B--2---:R-:W-:Y:S01]  /*0140*/  FADD R7, R7, R0 ;  /* 0x0000000007077221 */ /* 0x004fe20000000000 */
[----:B------:R-:W-:Y:S06]  /*0150*/  @P0 EXIT ;  /* 0x000000000000094d */ /* 0x000fec0003800000 */
[----:B------:R-:W-:Y:S01]  /*0160*/  STG.E desc[UR4][R2.64], R7 ;  /* 0x0000000702007986 */ /* 0x000fe2000c101904 */
[----:B------:R-:W-:Y:S05]  /*0170*/  EXIT ;  /* 0x000000000000794d */ /* 0x000fea0003800000 */
.L_x_0:
[----:B------:R-:W-:-:S00]  /*0180*/  BRA `(.L_x_0) ;  /* 0xfffffffc00fc7947 */ /* 0x000fc0000383ffff */
[----:B------:R-:W-:-:S00]  /*0190*/  NOP ;  /* 0x0000000000007918 */ /* 0x000fc00000000000 */
        /* <DEDUP_REMOVED lines=14> */
.L_x_1:


//--------------------- .nv.constant0.triton_poi_fused_convolution_85 --------------------------
	.section	.nv.constant0.triton_poi_fused_convolution_85,"a",@progbits
	.sectionflags	@""
	.align	4
.nv.constant0.triton_poi_fused_convolution_85:
	.zero		548
